//
// Generated by NVIDIA NVVM Compiler
//
// Compiler Build ID: CL-36424714
// Cuda compilation tools, release 13.0, V13.0.88
// Based on NVVM 20.0.0
//

.version 9.0
.target sm_100
.address_size 64

	// .globl	_Z14mapImpl_kernelP4int2iiPiS1_

.visible .entry _Z14mapImpl_kernelP4int2iiPiS1_(
	.param .u64 .ptr .align 1 _Z14mapImpl_kernelP4int2iiPiS1__param_0,
	.param .u32 _Z14mapImpl_kernelP4int2iiPiS1__param_1,
	.param .u32 _Z14mapImpl_kernelP4int2iiPiS1__param_2,
	.param .u64 .ptr .align 1 _Z14mapImpl_kernelP4int2iiPiS1__param_3,
	.param .u64 .ptr .align 1 _Z14mapImpl_kernelP4int2iiPiS1__param_4
)
{
	.reg .pred 	%p<7>;
	.reg .b32 	%r<45>;
	.reg .b64 	%rd<29>;

	ld.param.u64 	%rd5, [_Z14mapImpl_kernelP4int2iiPiS1__param_0];
	ld.param.u32 	%r11, [_Z14mapImpl_kernelP4int2iiPiS1__param_1];
	ld.param.u32 	%r12, [_Z14mapImpl_kernelP4int2iiPiS1__param_2];
	ld.param.u64 	%rd6, [_Z14mapImpl_kernelP4int2iiPiS1__param_3];
	ld.param.u64 	%rd7, [_Z14mapImpl_kernelP4int2iiPiS1__param_4];
	cvta.to.global.u64 	%rd1, %rd7;
	cvta.to.global.u64 	%rd2, %rd6;
	cvta.to.global.u64 	%rd3, %rd5;
	mov.u32 	%r13, %ctaid.y;
	mov.u32 	%r14, %ctaid.x;
	mov.u32 	%r15, %tid.x;
	mov.u32 	%r16, %tid.y;
	mov.u32 	%r17, %ntid.x;
	mov.u32 	%r18, %nctaid.x;
	add.s32 	%r19, %r16, %r14;
	mad.lo.s32 	%r20, %r13, %r18, %r19;
	mad.lo.s32 	%r43, %r20, %r17, %r15;
	setp.ge.s32 	%p1, %r43, %r12;
	@%p1 bra 	$L__BB0_7;
	add.s32 	%r21, %r43, %r11;
	max.s32 	%r22, %r12, %r21;
	setp.lt.s32 	%p2, %r21, %r12;
	selp.u32 	%r23, 1, 0, %p2;
	add.s32 	%r24, %r21, %r23;
	sub.s32 	%r25, %r22, %r24;
	div.u32 	%r26, %r25, %r11;
	add.s32 	%r2, %r26, %r23;
	and.b32  	%r27, %r2, 3;
	setp.eq.s32 	%p3, %r27, 3;
	@%p3 bra 	$L__BB0_4;
	add.s64 	%rd4, %rd3, 4;
	add.s32 	%r28, %r2, 1;
	and.b32  	%r29, %r28, 3;
	neg.s32 	%r41, %r29;
$L__BB0_3:
	.pragma "nounroll";
	mul.wide.s32 	%rd8, %r43, 4;
	add.s64 	%rd9, %rd1, %rd8;
	add.s64 	%rd10, %rd2, %rd8;
	mul.wide.s32 	%rd11, %r43, 8;
	add.s64 	%rd12, %rd4, %rd11;
	ld.global.u32 	%r30, [%rd12+-4];
	st.global.u32 	[%rd10], %r30;
	ld.global.u32 	%r31, [%rd12];
	st.global.u32 	[%rd9], %r31;
	add.s32 	%r43, %r43, %r11;
	add.s32 	%r41, %r41, 1;
	setp.ne.s32 	%p4, %r41, 0;
	@%p4 bra 	$L__BB0_3;
$L__BB0_4:
	setp.lt.u32 	%p5, %r2, 3;
	@%p5 bra 	$L__BB0_7;
	mul.wide.s32 	%rd18, %r11, 8;
	mul.wide.s32 	%rd20, %r11, 4;
	shl.b32 	%r40, %r11, 2;
$L__BB0_6:
	mul.wide.s32 	%rd13, %r43, 8;
	add.s64 	%rd14, %rd3, %rd13;
	ld.global.u32 	%r32, [%rd14];
	mul.wide.s32 	%rd15, %r43, 4;
	add.s64 	%rd16, %rd2, %rd15;
	st.global.u32 	[%rd16], %r32;
	ld.global.u32 	%r33, [%rd14+4];
	add.s64 	%rd17, %rd1, %rd15;
	st.global.u32 	[%rd17], %r33;
	add.s64 	%rd19, %rd14, %rd18;
	ld.global.u32 	%r34, [%rd19];
	add.s64 	%rd21, %rd16, %rd20;
	st.global.u32 	[%rd21], %r34;
	ld.global.u32 	%r35, [%rd19+4];
	add.s64 	%rd22, %rd17, %rd20;
	st.global.u32 	[%rd22], %r35;
	add.s64 	%rd23, %rd19, %rd18;
	ld.global.u32 	%r36, [%rd23];
	add.s64 	%rd24, %rd21, %rd20;
	st.global.u32 	[%rd24], %r36;
	ld.global.u32 	%r37, [%rd23+4];
	add.s64 	%rd25, %rd22, %rd20;
	st.global.u32 	[%rd25], %r37;
	add.s64 	%rd26, %rd23, %rd18;
	ld.global.u32 	%r38, [%rd26];
	add.s64 	%rd27, %rd24, %rd20;
	st.global.u32 	[%rd27], %r38;
	ld.global.u32 	%r39, [%rd26+4];
	add.s64 	%rd28, %rd25, %rd20;
	st.global.u32 	[%rd28], %r39;
	add.s32 	%r43, %r40, %r43;
	setp.lt.s32 	%p6, %r43, %r12;
	@%p6 bra 	$L__BB0_6;
$L__BB0_7:
	ret;

}


// ===== COMPILED SASS (sm_100) =====

	.target	sm_100

	.elftype	@"ET_EXEC"


//--------------------- .note.nv.tkinfo           --------------------------
	.section	.note.nv.tkinfo,"",@"SHT_NOTE"
	.sectionflags	@"SHF_NOTE_NV_TKINFO"
	.tkinfo
        /*0018*/ 	.word	0x00000002
        /*0030*/ 	.string	""
        /*0030*/ 	.string	"ptxas"
        /*0030*/ 	.string	"Cuda compilation tools, release 13.0, V13.0.88"
        /*0030*/ 	.string	"Build cuda_13.0.r13.0/compiler.36424714_0"
        /*0030*/ 	.string	"-arch sm_100 -m 64 "



//--------------------- .note.nv.cuinfo           --------------------------
	.section	.note.nv.cuinfo,"",@"SHT_NOTE"
	.sectionflags	@"SHF_NOTE_NV_CUINFO"
        /*0018*/ 	.short	0x0002
        /*001a*/ 	.short	0x0064
        /*001c*/ 	.short	0x0082
	.zero		2


//--------------------- .nv.info                  --------------------------
	.section	.nv.info,"",@"SHT_CUDA_INFO"
	.align	4


	//----- nvinfo : EIATTR_REGCOUNT
	.align		4
        /*0000*/ 	.byte	0x04, 0x2f
        /*0002*/ 	.short	(.L_1 - .L_0)
	.align		4
.L_0:
        /*0004*/ 	.word	index@(_Z14mapImpl_kernelP4int2iiPiS1_)
        /*0008*/ 	.word	0x0000001c


	//----- nvinfo : EIATTR_FRAME_SIZE
	.align		4
.L_1:
        /*000c*/ 	.byte	0x04, 0x11
        /*000e*/ 	.short	(.L_3 - .L_2)
	.align		4
.L_2:
        /*0010*/ 	.word	index@(_Z14mapImpl_kernelP4int2iiPiS1_)
        /*0014*/ 	.word	0x00000000


	//----- nvinfo : EIATTR_MIN_STACK_SIZE
	.align		4
.L_3:
        /*0018*/ 	.byte	0x04, 0x12
        /*001a*/ 	.short	(.L_5 - .L_4)
	.align		4
.L_4:
        /*001c*/ 	.word	index@(_Z14mapImpl_kernelP4int2iiPiS1_)
        /*0020*/ 	.word	0x00000000
.L_5:


//--------------------- .nv.compat                --------------------------
	.section	.nv.compat,"",@"SHT_CUDA_COMPAT_INFO"
	.align	4
        /*0000*/ 	.byte	0x02, 0x09, 0x00, 0x00, 0x02, 0x02, 0x01, 0x00, 0x02, 0x05, 0x05, 0x00, 0x03, 0x07, 0x01, 0x01
        /*0010*/ 	.byte	0x02, 0x03, 0x00, 0x00, 0x02, 0x06, 0x01, 0x00, 0x04, 0x0b, 0x08, 0x00, 0x09, 0x00, 0x00, 0x00
        /*0020*/ 	.byte	0x00, 0x00, 0x00, 0x00


//--------------------- .nv.info._Z14mapImpl_kernelP4int2iiPiS1_ --------------------------
	.section	.nv.info._Z14mapImpl_kernelP4int2iiPiS1_,"",@"SHT_CUDA_INFO"
	.sectionflags	@""
	.align	4


	//----- nvinfo : EIATTR_CUDA_API_VERSION
	.align		4
        /*0000*/ 	.byte	0x04, 0x37
        /*0002*/ 	.short	(.L_7 - .L_6)
.L_6:
        /*0004*/ 	.word	0x00000082


	//----- nvinfo : EIATTR_KPARAM_INFO
	.align		4
.L_7:
        /*0008*/ 	.byte	0x04, 0x17
        /*000a*/ 	.short	(.L_9 - .L_8)
.L_8:
        /*000c*/ 	.word	0x00000000
        /*0010*/ 	.short	0x0004
        /*0012*/ 	.short	0x0018
        /*0014*/ 	.byte	0x00, 0xf5, 0x21, 0x00


	//----- nvinfo : EIATTR_KPARAM_INFO
	.align		4
.L_9:
        /*0018*/ 	.byte	0x04, 0x17
        /*001a*/ 	.short	(.L_11 - .L_10)
.L_10:
        /*001c*/ 	.word	0x00000000
        /*0020*/ 	.short	0x0003
        /*0022*/ 	.short	0x0010
        /*0024*/ 	.byte	0x00, 0xf5, 0x21, 0x00


	//----- nvinfo : EIATTR_KPARAM_INFO
	.align		4
.L_11:
        /*0028*/ 	.byte	0x04, 0x17
        /*002a*/ 	.short	(.L_13 - .L_12)
.L_12:
        /*002c*/ 	.word	0x00000000
        /*0030*/ 	.short	0x0002
        /*0032*/ 	.short	0x000c
        /*0034*/ 	.byte	0x00, 0xf0, 0x11, 0x00


	//----- nvinfo : EIATTR_KPARAM_INFO
	.align		4
.L_13:
        /*0038*/ 	.byte	0x04, 0x17
        /*003a*/ 	.short	(.L_15 - .L_14)
.L_14:
        /*003c*/ 	.word	0x00000000
        /*0040*/ 	.short	0x0001
        /*0042*/ 	.short	0x0008
        /*0044*/ 	.byte	0x00, 0xf0, 0x11, 0x00


	//----- nvinfo : EIATTR_KPARAM_INFO
	.align		4
.L_15:
        /*0048*/ 	.byte	0x04, 0x17
        /*004a*/ 	.short	(.L_17 - .L_16)
.L_16:
        /*004c*/ 	.word	0x00000000
        /*0050*/ 	.short	0x0000
        /*0052*/ 	.short	0x0000
        /*0054*/ 	.byte	0x00, 0xf5, 0x21, 0x00


	//----- nvinfo : EIATTR_SPARSE_MMA_MASK
	.align		4
.L_17:
        /*0058*/ 	.byte	0x03, 0x50
        /*005a*/ 	.short	0x0000


	//----- nvinfo : EIATTR_MAXREG_COUNT
	.align		4
        /*005c*/ 	.byte	0x03, 0x1b
        /*005e*/ 	.short	0x00ff


	//----- nvinfo : EIATTR_MERCURY_ISA_VERSION
	.align		4
        /*0060*/ 	.byte	0x03, 0x5f
        /*0062*/ 	.short	0x0101


	//----- nvinfo : EIATTR_VRC_CTA_INIT_COUNT
	.align		4
        /*0064*/ 	.byte	0x02, 0x4a
	.zero		1
	.zero		1


	//----- nvinfo : EIATTR_EXIT_INSTR_OFFSETS
	.align		4
        /*0068*/ 	.byte	0x04, 0x1c
        /*006a*/ 	.short	(.L_19 - .L_18)


	//   ....[0]....
.L_18:
        /*006c*/ 	.word	0x000000c0


	//   ....[1]....
        /*0070*/ 	.word	0x00000400


	//   ....[2]....
        /*0074*/ 	.word	0x00000630


	//----- nvinfo : EIATTR_CRS_STACK_SIZE
	.align		4
.L_19:
        /*0078*/ 	.byte	0x04, 0x1e
        /*007a*/ 	.short	(.L_21 - .L_20)
.L_20:
        /*007c*/ 	.word	0x00000000


	//----- nvinfo : EIATTR_CBANK_PARAM_SIZE
	.align		4
.L_21:
        /*0080*/ 	.byte	0x03, 0x19
        /*0082*/ 	.short	0x0020


	//----- nvinfo : EIATTR_PARAM_CBANK
	.align		4
        /*0084*/ 	.byte	0x04, 0x0a
        /*0086*/ 	.short	(.L_23 - .L_22)
	.align		4
.L_22:
        /*0088*/ 	.word	index@(.nv.constant0._Z14mapImpl_kernelP4int2iiPiS1_)
        /*008c*/ 	.short	0x0380
        /*008e*/ 	.short	0x0020


	//----- nvinfo : EIATTR_SW_WAR
	.align		4
.L_23:
        /*0090*/ 	.byte	0x04, 0x36
        /*0092*/ 	.short	(.L_25 - .L_24)
.L_24:
        /*0094*/ 	.word	0x00000008
.L_25:


//--------------------- .nv.callgraph             --------------------------
	.section	.nv.callgraph,"",@"SHT_CUDA_CALLGRAPH"
	.align	4
	.sectionentsize	8
	.align		4
        /*0000*/ 	.word	0x00000000
	.align		4
        /*0004*/ 	.word	0xffffffff
	.align		4
        /*0008*/ 	.word	0x00000000
	.align		4
        /*000c*/ 	.word	0xfffffffe
	.align		4
        /*0010*/ 	.word	0x00000000
	.align		4
        /*0014*/ 	.word	0xfffffffd
	.align		4
        /*0018*/ 	.word	0x00000000
	.align		4
        /*001c*/ 	.word	0xfffffffc


//--------------------- .text._Z14mapImpl_kernelP4int2iiPiS1_ --------------------------
	.section	.text._Z14mapImpl_kernelP4int2iiPiS1_,"ax",@progbits
	.align	128
        .global         _Z14mapImpl_kernelP4int2iiPiS1_
        .type           _Z14mapImpl_kernelP4int2iiPiS1_,@function
        .size           _Z14mapImpl_kernelP4int2iiPiS1_,(.L_x_5 - _Z14mapImpl_kernelP4int2iiPiS1_)
        .other          _Z14mapImpl_kernelP4int2iiPiS1_,@"STO_CUDA_ENTRY STV_DEFAULT"
_Z14mapImpl_kernelP4int2iiPiS1_:
.text._Z14mapImpl_kernelP4int2iiPiS1_:
[----:B------:R-:W-:Y:S01]  /*0000*/  LDC R1, c[0x0][0x37c] ;  /* 0x0000df00ff017b82 */ /* 0x000fe20000000800 */
[----:B------:R-:W0:Y:S07]  /*0010*/  S2R R0, SR_TID.Y ;  /* 0x0000000000007919 */ /* 0x000e2e0000002200 */
[----:B------:R-:W0:Y:S01]  /*0020*/  S2UR UR5, SR_CTAID.X ;  /* 0x00000000000579c3 */ /* 0x000e220000002500 */
[----:B------:R-:W1:Y:S01]  /*0030*/  LDCU UR6, c[0x0][0x360] ;  /* 0x00006c00ff0677ac */ /* 0x000e620008000800 */
[----:B------:R-:W1:Y:S01]  /*0040*/  S2R R3, SR_TID.X ;  /* 0x0000000000037919 */ /* 0x000e620000002100 */
[----:B------:R-:W2:Y:S05]  /*0050*/  LDCU UR7, c[0x0][0x38c] ;  /* 0x00007180ff0777ac */ /* 0x000eaa0008000800 */
[----:B------:R-:W3:Y:S08]  /*0060*/  S2UR UR4, SR_CTAID.Y ;  /* 0x00000000000479c3 */ /* 0x000ef00000002600 */
[----:B------:R-:W3:Y:S01]  /*0070*/  LDC R5, c[0x0][0x370] ;  /* 0x0000dc00ff057b82 */ /* 0x000ee20000000800 */
[----:B0-----:R-:W-:-:S05]  /*0080*/  IADD3 R0, PT, PT, R0, UR5, RZ ;  /* 0x0000000500007c10 */ /* 0x001fca000fffe0ff */
[----:B---3--:R-:W-:-:S04]  /*0090*/  IMAD R0, R5, UR4, R0 ;  /* 0x0000000405007c24 */ /* 0x008fc8000f8e0200 */
[----:B-1----:R-:W-:-:S05]  /*00a0*/  IMAD R3, R0, UR6, R3 ;  /* 0x0000000600037c24 */ /* 0x002fca000f8e0203 */
[----:B--2---:R-:W-:-:S13]  /*00b0*/  ISETP.GE.AND P0, PT, R3, UR7, PT ;  /* 0x0000000703007c0c */ /* 0x004fda000bf06270 */
[----:B------:R-:W-:Y:S05]  /*00c0*/  @P0 EXIT ;  /* 0x000000000000094d */ /* 0x000fea0003800000 */
[----:B------:R-:W0:Y:S01]  /*00d0*/  LDC R0, c[0x0][0x388] ;  /* 0x0000e200ff007b82 */ /* 0x000e220000000800 */
[----:B------:R-:W1:Y:S01]  /*00e0*/  LDCU.64 UR4, c[0x0][0x358] ;  /* 0x00006b00ff0477ac */ /* 0x000e620008000a00 */
[----:B------:R-:W-:Y:S01]  /*00f0*/  BSSY.RECONVERGENT B0, `(.L_x_0) ;  /* 0x0000030000007945 */ /* 0x000fe20003800200 */
[----:B0-----:R-:W0:Y:S01]  /*0100*/  I2F.U32.RP R8, R0 ;  /* 0x0000000000087306 */ /* 0x001e220000209000 */
[----:B------:R-:W-:Y:S02]  /*0110*/  IADD3 R2, PT, PT, R3, R0, RZ ;  /* 0x0000000003027210 */ /* 0x000fe40007ffe0ff */
[----:B------:R-:W-:Y:S02]  /*0120*/  ISETP.NE.U32.AND P2, PT, R0, RZ, PT ;  /* 0x000000ff0000720c */ /* 0x000fe40003f45070 */
[C---:B------:R-:W-:Y:S02]  /*0130*/  ISETP.GE.AND P0, PT, R2.reuse, UR7, PT ;  /* 0x0000000702007c0c */ /* 0x040fe4000bf06270 */
[----:B------:R-:W-:-:S02]  /*0140*/  VIMNMX R7, PT, PT, R2, UR7, !PT ;  /* 0x0000000702077c48 */ /* 0x000fc4000ffe0100 */
[----:B------:R-:W-:-:S04]  /*0150*/  SEL R6, RZ, 0x1, P0 ;  /* 0x00000001ff067807 */ /* 0x000fc80000000000 */
[----:B------:R-:W-:Y:S01]  /*0160*/  IADD3 R7, PT, PT, R7, -R2, -R6 ;  /* 0x8000000207077210 */ /* 0x000fe20007ffe806 */
[----:B0-----:R-:W0:Y:S02]  /*0170*/  MUFU.RCP R8, R8 ;  /* 0x0000000800087308 */ /* 0x001e240000001000 */
[----:B0-----:R-:W-:-:S06]  /*0180*/  IADD3 R4, PT, PT, R8, 0xffffffe, RZ ;  /* 0x0ffffffe08047810 */ /* 0x001fcc0007ffe0ff */
[----:B------:R0:W2:Y:S02]  /*0190*/  F2I.FTZ.U32.TRUNC.NTZ R5, R4 ;  /* 0x0000000400057305 */ /* 0x0000a4000021f000 */
[----:B0-----:R-:W-:Y:S02]  /*01a0*/  IMAD.MOV.U32 R4, RZ, RZ, RZ ;  /* 0x000000ffff047224 */ /* 0x001fe400078e00ff */
[----:B--2---:R-:W-:-:S04]  /*01b0*/  IMAD.MOV R9, RZ, RZ, -R5 ;  /* 0x000000ffff097224 */ /* 0x004fc800078e0a05 */
[----:B------:R-:W-:-:S04]  /*01c0*/  IMAD R9, R9, R0, RZ ;  /* 0x0000000009097224 */ /* 0x000fc800078e02ff */
[----:B------:R-:W-:-:S06]  /*01d0*/  IMAD.HI.U32 R8, R5, R9, R4 ;  /* 0x0000000905087227 */ /* 0x000fcc00078e0004 */
[----:B------:R-:W-:-:S05]  /*01e0*/  IMAD.HI.U32 R5, R8, R7, RZ ;  /* 0x0000000708057227 */ /* 0x000fca00078e00ff */
[----:B------:R-:W-:-:S05]  /*01f0*/  IADD3 R2, PT, PT, -R5, RZ, RZ ;  /* 0x000000ff05027210 */ /* 0x000fca0007ffe1ff */
[----:B------:R-:W-:-:S05]  /*0200*/  IMAD R7, R0, R2, R7 ;  /* 0x0000000200077224 */ /* 0x000fca00078e0207 */
[----:B------:R-:W-:-:S13]  /*0210*/  ISETP.GE.U32.AND P0, PT, R7, R0, PT ;  /* 0x000000000700720c */ /* 0x000fda0003f06070 */
[----:B------:R-:W-:Y:S01]  /*0220*/  @P0 IADD3 R7, PT, PT, R7, -R0, RZ ;  /* 0x8000000007070210 */ /* 0x000fe20007ffe0ff */
[----:B------:R-:W-:-:S03]  /*0230*/  @P0 VIADD R5, R5, 0x1 ;  /* 0x0000000105050836 */ /* 0x000fc60000000000 */
[----:B------:R-:W-:-:S13]  /*0240*/  ISETP.GE.U32.AND P1, PT, R7, R0, PT ;  /* 0x000000000700720c */ /* 0x000fda0003f26070 */
[----:B------:R-:W-:Y:S02]  /*0250*/  @P1 IADD3 R5, PT, PT, R5, 0x1, RZ ;  /* 0x0000000105051810 */ /* 0x000fe40007ffe0ff */
[----:B------:R-:W-:-:S04]  /*0260*/  @!P2 LOP3.LUT R5, RZ, R0, RZ, 0x33, !PT ;  /* 0x00000000ff05a212 */ /* 0x000fc800078e33ff */
[----:B------:R-:W-:-:S04]  /*0270*/  IADD3 R2, PT, PT, R6, R5, RZ ;  /* 0x0000000506027210 */ /* 0x000fc80007ffe0ff */
[C---:B------:R-:W-:Y:S02]  /*0280*/  LOP3.LUT R4, R2.reuse, 0x3, RZ, 0xc0, !PT ;  /* 0x0000000302047812 */ /* 0x040fe400078ec0ff */
[----:B------:R-:W-:Y:S02]  /*0290*/  ISETP.GE.U32.AND P0, PT, R2, 0x3, PT ;  /* 0x000000030200780c */ /* 0x000fe40003f06070 */
[----:B------:R-:W-:-:S13]  /*02a0*/  ISETP.NE.AND P1, PT, R4, 0x3, PT ;  /* 0x000000030400780c */ /* 0x000fda0003f25270 */
[----:B-1----:R-:W-:Y:S05]  /*02b0*/  @!P1 BRA `(.L_x_1) ;  /* 0x00000000004c9947 */ /* 0x002fea0003800000 */
[----:B------:R-:W0:Y:S01]  /*02c0*/  LDC.64 R14, c[0x0][0x380] ;  /* 0x0000e000ff0e7b82 */ /* 0x000e220000000a00 */
[----:B------:R-:W-:-:S05]  /*02d0*/  VIADD R2, R2, 0x1 ;  /* 0x0000000102027836 */ /* 0x000fca0000000000 */
[----:B------:R-:W-:Y:S02]  /*02e0*/  LOP3.LUT R2, R2, 0x3, RZ, 0xc0, !PT ;  /* 0x0000000302027812 */ /* 0x000fe400078ec0ff */
[----:B------:R-:W1:Y:S02]  /*02f0*/  LDC.64 R4, c[0x0][0x390] ;  /* 0x0000e400ff047b82 */ /* 0x000e640000000a00 */
[----:B------:R-:W-:-:S06]  /*0300*/  IADD3 R2, PT, PT, -R2, RZ, RZ ;  /* 0x000000ff02027210 */ /* 0x000fcc0007ffe1ff */
[----:B------:R-:W2:Y:S01]  /*0310*/  LDC.64 R6, c[0x0][0x398] ;  /* 0x0000e600ff067b82 */ /* 0x000ea20000000a00 */
[----:B0-----:R-:W-:-:S04]  /*0320*/  IADD3 R14, P1, PT, R14, 0x4, RZ ;  /* 0x000000040e0e7810 */ /* 0x001fc80007f3e0ff */
[----:B------:R-:W-:-:S09]  /*0330*/  IADD3.X R15, PT, PT, RZ, R15, RZ, P1, !PT ;  /* 0x0000000fff0f7210 */ /* 0x000fd20000ffe4ff */
.L_x_2:
[----:B------:R-:W-:-:S05]  /*0340*/  IMAD.WIDE R12, R3, 0x8, R14 ;  /* 0x00000008030c7825 */ /* 0x000fca00078e020e */
[----:B0-----:R-:W3:Y:S01]  /*0350*/  LDG.E R17, desc[UR4][R12.64+-0x4] ;  /* 0xfffffc040c117981 */ /* 0x001ee2000c1e1900 */
[----:B-1----:R-:W-:-:S05]  /*0360*/  IMAD.WIDE R10, R3, 0x4, R4 ;  /* 0x00000004030a7825 */ /* 0x002fca00078e0204 */
[----:B---3--:R0:W-:Y:S04]  /*0370*/  STG.E desc[UR4][R10.64], R17 ;  /* 0x000000110a007986 */ /* 0x0081e8000c101904 */
[----:B------:R-:W3:Y:S01]  /*0380*/  LDG.E R19, desc[UR4][R12.64] ;  /* 0x000000040c137981 */ /* 0x000ee2000c1e1900 */
[C---:B--2---:R-:W-:Y:S01]  /*0390*/  IMAD.WIDE R8, R3.reuse, 0x4, R6 ;  /* 0x0000000403087825 */ /* 0x044fe200078e0206 */
[----:B------:R-:W-:-:S03]  /*03a0*/  IADD3 R3, PT, PT, R3, R0, RZ ;  /* 0x0000000003037210 */ /* 0x000fc60007ffe0ff */
[----:B------:R-:W-:-:S05]  /*03b0*/  VIADD R2, R2, 0x1 ;  /* 0x0000000102027836 */ /* 0x000fca0000000000 */
[----:B------:R-:W-:Y:S01]  /*03c0*/  ISETP.NE.AND P1, PT, R2, RZ, PT ;  /* 0x000000ff0200720c */ /* 0x000fe20003f25270 */
[----:B---3--:R0:W-:-:S12]  /*03d0*/  STG.E desc[UR4][R8.64], R19 ;  /* 0x0000001308007986 */ /* 0x0081d8000c101904 */
[----:B------:R-:W-:Y:S05]  /*03e0*/  @P1 BRA `(.L_x_2) ;  /* 0xfffffffc00d41947 */ /* 0x000fea000383ffff */
.L_x_1:
[----:B------:R-:W-:Y:S05]  /*03f0*/  BSYNC.RECONVERGENT B0 ;  /* 0x0000000000007941 */ /* 0x000fea0003800200 */
.L_x_0:
[----:B------:R-:W-:Y:S05]  /*0400*/  @!P0 EXIT ;  /* 0x000000000000894d */ /* 0x000fea0003800000 */
.L_x_3:
[----:B---3--:R-:W1:Y:S08]  /*0410*/  LDC.64 R4, c[0x0][0x380] ;  /* 0x0000e000ff047b82 */ /* 0x008e700000000a00 */
[----:B------:R-:W2:Y:S01]  /*0420*/  LDC.64 R6, c[0x0][0x390] ;  /* 0x0000e400ff067b82 */ /* 0x000ea20000000a00 */
[----:B-1----:R-:W-:-:S05]  /*0430*/  IMAD.WIDE R4, R3, 0x8, R4 ;  /* 0x0000000803047825 */ /* 0x002fca00078e0204 */
[----:B0-----:R-:W3:Y:S01]  /*0440*/  LDG.E R17, desc[UR4][R4.64] ;  /* 0x0000000404117981 */ /* 0x001ee2000c1e1900 */
[C---:B--2---:R-:W-:Y:S02]  /*0450*/  IMAD.WIDE R12, R3.reuse, 0x4, R6 ;  /* 0x00000004030c7825 */ /* 0x044fe400078e0206 */
[----:B------:R-:W0:Y:S03]  /*0460*/  LDC.64 R6, c[0x0][0x398] ;  /* 0x0000e600ff067b82 */ /* 0x000e260000000a00 */
[----:B---3--:R1:W-:Y:S04]  /*0470*/  STG.E desc[UR4][R12.64], R17 ;  /* 0x000000110c007986 */ /* 0x0083e8000c101904 */
[----:B------:R-:W2:Y:S01]  /*0480*/  LDG.E R19, desc[UR4][R4.64+0x4] ;  /* 0x0000040404137981 */ /* 0x000ea2000c1e1900 */
[----:B0-----:R-:W-:-:S04]  /*0490*/  IMAD.WIDE R14, R3, 0x4, R6 ;  /* 0x00000004030e7825 */ /* 0x001fc800078e0206 */
[C---:B------:R-:W-:Y:S01]  /*04a0*/  IMAD.WIDE R6, R0.reuse, 0x8, R4 ;  /* 0x0000000800067825 */ /* 0x040fe200078e0204 */
[----:B--2---:R0:W-:Y:S04]  /*04b0*/  STG.E desc[UR4][R14.64], R19 ;  /* 0x000000130e007986 */ /* 0x0041e8000c101904 */
[----:B------:R-:W2:Y:S01]  /*04c0*/  LDG.E R21, desc[UR4][R6.64] ;  /* 0x0000000406157981 */ /* 0x000ea2000c1e1900 */
[----:B------:R-:W-:-:S05]  /*04d0*/  IMAD.WIDE R8, R0, 0x4, R12 ;  /* 0x0000000400087825 */ /* 0x000fca00078e020c */
[----:B--2---:R2:W-:Y:S04]  /*04e0*/  STG.E desc[UR4][R8.64], R21 ;  /* 0x0000001508007986 */ /* 0x0045e8000c101904 */
[----:B------:R-:W3:Y:S01]  /*04f0*/  LDG.E R23, desc[UR4][R6.64+0x4] ;  /* 0x0000040406177981 */ /* 0x000ee2000c1e1900 */
[----:B------:R-:W-:-:S04]  /*0500*/  IMAD.WIDE R10, R0, 0x4, R14 ;  /* 0x00000004000a7825 */ /* 0x000fc800078e020e */
[C---:B-1----:R-:W-:Y:S01]  /*0510*/  IMAD.WIDE R12, R0.reuse, 0x8, R6 ;  /* 0x00000008000c7825 */ /* 0x042fe200078e0206 */
[----:B---3--:R1:W-:Y:S04]  /*0520*/  STG.E desc[UR4][R10.64], R23 ;  /* 0x000000170a007986 */ /* 0x0083e8000c101904 */
[----:B------:R-:W3:Y:S01]  /*0530*/  LDG.E R25, desc[UR4][R12.64] ;  /* 0x000000040c197981 */ /* 0x000ee2000c1e1900 */
[----:B------:R-:W-:-:S05]  /*0540*/  IMAD.WIDE R4, R0, 0x4, R8 ;  /* 0x0000000400047825 */ /* 0x000fca00078e0208 */
[----:B---3--:R3:W-:Y:S04]  /*0550*/  STG.E desc[UR4][R4.64], R25 ;  /* 0x0000001904007986 */ /* 0x0087e8000c101904 */
[----:B0-----:R-:W4:Y:S01]  /*0560*/  LDG.E R19, desc[UR4][R12.64+0x4] ;  /* 0x000004040c137981 */ /* 0x001f22000c1e1900 */
[----:B------:R-:W-:-:S04]  /*0570*/  IMAD.WIDE R14, R0, 0x4, R10 ;  /* 0x00000004000e7825 */ /* 0x000fc800078e020a */
[C---:B------:R-:W-:Y:S01]  /*0580*/  IMAD.WIDE R16, R0.reuse, 0x8, R12 ;  /* 0x0000000800107825 */ /* 0x040fe200078e020c */
[----:B----4-:R3:W-:Y:S04]  /*0590*/  STG.E desc[UR4][R14.64], R19 ;  /* 0x000000130e007986 */ /* 0x0107e8000c101904 */
[----:B--2---:R-:W2:Y:S01]  /*05a0*/  LDG.E R21, desc[UR4][R16.64] ;  /* 0x0000000410157981 */ /* 0x004ea2000c1e1900 */
[----:B------:R-:W-:-:S05]  /*05b0*/  IMAD.WIDE R6, R0, 0x4, R4 ;  /* 0x0000000400067825 */ /* 0x000fca00078e0204 */
[----:B--2---:R3:W-:Y:S04]  /*05c0*/  STG.E desc[UR4][R6.64], R21 ;  /* 0x0000001506007986 */ /* 0x0047e8000c101904 */
[----:B-1----:R-:W2:Y:S01]  /*05d0*/  LDG.E R11, desc[UR4][R16.64+0x4] ;  /* 0x00000404100b7981 */ /* 0x002ea2000c1e1900 */
[C---:B------:R-:W-:Y:S01]  /*05e0*/  IMAD.WIDE R8, R0.reuse, 0x4, R14 ;  /* 0x0000000400087825 */ /* 0x040fe200078e020e */
[----:B------:R-:W-:-:S04]  /*05f0*/  LEA R3, R0, R3, 0x2 ;  /* 0x0000000300037211 */ /* 0x000fc800078e10ff */
[----:B------:R-:W-:Y:S01]  /*0600*/  ISETP.GE.AND P0, PT, R3, UR7, PT ;  /* 0x0000000703007c0c */ /* 0x000fe2000bf06270 */
[----:B--2---:R3:W-:-:S12]  /*0610*/  STG.E desc[UR4][R8.64], R11 ;  /* 0x0000000b08007986 */ /* 0x0047d8000c101904 */
[----:B------:R-:W-:Y:S05]  /*0620*/  @!P0 BRA `(.L_x_3) ;  /* 0xfffffffc00788947 */ /* 0x000fea000383ffff */
[----:B------:R-:W-:Y:S05]  /*0630*/  EXIT ;  /* 0x000000000000794d */ /* 0x000fea0003800000 */
.L_x_4:
[----:B------:R-:W-:-:S00]  /*0640*/  BRA `(.L_x_4) ;  /* 0xfffffffc00fc7947 */ /* 0x000fc0000383ffff */
[----:B------:R-:W-:-:S00]  /*0650*/  NOP ;  /* 0x0000000000007918 */ /* 0x000fc00000000000 */
        /* <DEDUP_REMOVED lines=10> */
.L_x_5:


//--------------------- .nv.shared.reserved.0     --------------------------
	.section	.nv.shared.reserved.0,"aw",@nobits
	.weak		__nv_reservedSMEM_offset_0_alias
	.size		__nv_reservedSMEM_offset_0_alias, 0, 64
	.other		__nv_reservedSMEM_offset_0_alias,@"STO_CUDA_RESERVED_SHARED STV_DEFAULT"
__nv_reservedSMEM_offset_0_alias:
	.zero		0
	.zero		64


//--------------------- .nv.constant0._Z14mapImpl_kernelP4int2iiPiS1_ --------------------------
	.section	.nv.constant0._Z14mapImpl_kernelP4int2iiPiS1_,"a",@progbits
	.sectionflags	@""
	.align	4
.nv.constant0._Z14mapImpl_kernelP4int2iiPiS1_:
	.zero		928


//--------------------- SYMBOLS --------------------------

	.type		.nv.reservedSmem.offset0,@object
	.size		.nv.reservedSmem.offset0,0x4
